//
// Generated by NVIDIA NVVM Compiler
//
// Compiler Build ID: CL-36424714
// Cuda compilation tools, release 13.0, V13.0.88
// Based on NVVM 20.0.0
//

.version 9.0
.target sm_100
.address_size 64

	// .globl	_Z6calcpixiPd

.visible .entry _Z6calcpixiPd(
	.param .u64 _Z6calcpixiPd_param_0,
	.param .u32 _Z6calcpixiPd_param_1,
	.param .u64 .ptr .align 1 _Z6calcpixiPd_param_2
)
{
	.reg .pred 	%p<12>;
	.reg .b32 	%r<9>;
	.reg .b64 	%rd<52>;
	.reg .b64 	%fd<64>;

	ld.param.u64 	%rd25, [_Z6calcpixiPd_param_0];
	ld.param.s32 	%rd1, [_Z6calcpixiPd_param_1];
	ld.param.u64 	%rd26, [_Z6calcpixiPd_param_2];
	or.b64  	%rd27, %rd25, %rd1;
	and.b64  	%rd28, %rd27, -4294967296;
	setp.ne.s64 	%p1, %rd28, 0;
	@%p1 bra 	$L__BB0_2;
	cvt.u32.u64 	%r1, %rd1;
	cvt.u32.u64 	%r2, %rd25;
	div.u32 	%r3, %r2, %r1;
	cvt.u64.u32 	%rd45, %r3;
	bra.uni 	$L__BB0_3;
$L__BB0_2:
	div.s64 	%rd45, %rd25, %rd1;
$L__BB0_3:
	mov.u32 	%r4, %tid.x;
	mov.u32 	%r5, %ntid.x;
	mov.u32 	%r6, %ctaid.x;
	mad.lo.s32 	%r7, %r6, %r5, %r4;
	cvt.s64.s32 	%rd5, %r7;
	mul.lo.s64 	%rd6, %rd45, %rd5;
	add.s32 	%r8, %r7, 1;
	cvt.s64.s32 	%rd29, %r8;
	mul.lo.s64 	%rd7, %rd45, %rd29;
	add.s64 	%rd30, %rd6, 1;
	max.s64 	%rd8, %rd7, %rd30;
	sub.s64 	%rd31, %rd8, %rd6;
	and.b64  	%rd9, %rd31, 3;
	setp.eq.s64 	%p2, %rd9, 0;
	mov.f64 	%fd58, 0d0000000000000000;
	mov.u64 	%rd49, %rd6;
	@%p2 bra 	$L__BB0_9;
	shl.b64 	%rd32, %rd6, 1;
	or.b64  	%rd47, %rd32, 1;
	neg.s64 	%rd46, %rd9;
	mov.f64 	%fd58, 0d0000000000000000;
	mov.u64 	%rd49, %rd6;
$L__BB0_5:
	.pragma "nounroll";
	and.b64  	%rd33, %rd49, 1;
	setp.eq.b64 	%p3, %rd33, 1;
	not.pred 	%p4, %p3;
	@%p4 bra 	$L__BB0_7;
	cvt.rn.f64.s64 	%fd24, %rd47;
	mov.f64 	%fd25, 0dC010000000000000;
	div.rn.f64 	%fd26, %fd25, %fd24;
	add.f64 	%fd58, %fd58, %fd26;
	bra.uni 	$L__BB0_8;
$L__BB0_7:
	cvt.rn.f64.s64 	%fd27, %rd47;
	mov.f64 	%fd28, 0d4010000000000000;
	div.rn.f64 	%fd29, %fd28, %fd27;
	add.f64 	%fd58, %fd58, %fd29;
$L__BB0_8:
	add.s64 	%rd49, %rd49, 1;
	add.s64 	%rd47, %rd47, 2;
	add.s64 	%rd46, %rd46, 1;
	setp.ne.s64 	%p5, %rd46, 0;
	@%p5 bra 	$L__BB0_5;
$L__BB0_9:
	sub.s64 	%rd34, %rd6, %rd8;
	setp.gt.u64 	%p6, %rd34, -4;
	@%p6 bra 	$L__BB0_24;
	and.b64  	%rd19, %rd49, 1;
	shl.b64 	%rd35, %rd49, 1;
	add.s64 	%rd50, %rd35, 7;
$L__BB0_11:
	setp.ne.s64 	%p7, %rd19, 0;
	@%p7 bra 	$L__BB0_13;
	add.s64 	%rd37, %rd50, -6;
	cvt.rn.f64.s64 	%fd33, %rd37;
	mov.f64 	%fd34, 0d4010000000000000;
	div.rn.f64 	%fd35, %fd34, %fd33;
	add.f64 	%fd59, %fd58, %fd35;
	bra.uni 	$L__BB0_14;
$L__BB0_13:
	add.s64 	%rd36, %rd50, -6;
	cvt.rn.f64.s64 	%fd30, %rd36;
	mov.f64 	%fd31, 0dC010000000000000;
	div.rn.f64 	%fd32, %fd31, %fd30;
	add.f64 	%fd59, %fd58, %fd32;
$L__BB0_14:
	setp.ne.s64 	%p8, %rd19, 0;
	@%p8 bra 	$L__BB0_16;
	add.s64 	%rd39, %rd50, -4;
	cvt.rn.f64.s64 	%fd39, %rd39;
	mov.f64 	%fd40, 0dC010000000000000;
	div.rn.f64 	%fd41, %fd40, %fd39;
	add.f64 	%fd60, %fd59, %fd41;
	bra.uni 	$L__BB0_17;
$L__BB0_16:
	add.s64 	%rd38, %rd50, -4;
	cvt.rn.f64.s64 	%fd36, %rd38;
	mov.f64 	%fd37, 0d4010000000000000;
	div.rn.f64 	%fd38, %fd37, %fd36;
	add.f64 	%fd60, %fd59, %fd38;
$L__BB0_17:
	setp.eq.s64 	%p9, %rd19, 0;
	@%p9 bra 	$L__BB0_19;
	add.s64 	%rd40, %rd50, -2;
	cvt.rn.f64.s64 	%fd42, %rd40;
	mov.f64 	%fd43, 0dC010000000000000;
	div.rn.f64 	%fd44, %fd43, %fd42;
	add.f64 	%fd61, %fd60, %fd44;
	bra.uni 	$L__BB0_20;
$L__BB0_19:
	add.s64 	%rd41, %rd50, -2;
	cvt.rn.f64.s64 	%fd45, %rd41;
	mov.f64 	%fd46, 0d4010000000000000;
	div.rn.f64 	%fd47, %fd46, %fd45;
	add.f64 	%fd61, %fd60, %fd47;
$L__BB0_20:
	setp.ne.s64 	%p10, %rd19, 0;
	@%p10 bra 	$L__BB0_22;
	cvt.rn.f64.s64 	%fd51, %rd50;
	mov.f64 	%fd52, 0dC010000000000000;
	div.rn.f64 	%fd53, %fd52, %fd51;
	add.f64 	%fd58, %fd61, %fd53;
	bra.uni 	$L__BB0_23;
$L__BB0_22:
	cvt.rn.f64.s64 	%fd48, %rd50;
	mov.f64 	%fd49, 0d4010000000000000;
	div.rn.f64 	%fd50, %fd49, %fd48;
	add.f64 	%fd58, %fd61, %fd50;
$L__BB0_23:
	add.s64 	%rd49, %rd49, 4;
	add.s64 	%rd50, %rd50, 8;
	setp.lt.s64 	%p11, %rd49, %rd7;
	@%p11 bra 	$L__BB0_11;
$L__BB0_24:
	cvta.to.global.u64 	%rd42, %rd26;
	shl.b64 	%rd43, %rd5, 3;
	add.s64 	%rd44, %rd42, %rd43;
	st.global.f64 	[%rd44], %fd58;
	ret;

}


// ===== COMPILED SASS (sm_100) =====

	.target	sm_100

	.elftype	@"ET_EXEC"


//--------------------- .note.nv.tkinfo           --------------------------
	.section	.note.nv.tkinfo,"",@"SHT_NOTE"
	.sectionflags	@"SHF_NOTE_NV_TKINFO"
	.tkinfo
        /*0018*/ 	.word	0x00000002
        /*0030*/ 	.string	""
        /*0030*/ 	.string	"ptxas"
        /*0030*/ 	.string	"Cuda compilation tools, release 13.0, V13.0.88"
        /*0030*/ 	.string	"Build cuda_13.0.r13.0/compiler.36424714_0"
        /*0030*/ 	.string	"-arch sm_100 -m 64 "



//--------------------- .note.nv.cuinfo           --------------------------
	.section	.note.nv.cuinfo,"",@"SHT_NOTE"
	.sectionflags	@"SHF_NOTE_NV_CUINFO"
        /*0018*/ 	.short	0x0002
        /*001a*/ 	.short	0x0064
        /*001c*/ 	.short	0x0082
	.zero		2


//--------------------- .nv.info                  --------------------------
	.section	.nv.info,"",@"SHT_CUDA_INFO"
	.align	4


	//----- nvinfo : EIATTR_REGCOUNT
	.align		4
        /*0000*/ 	.byte	0x04, 0x2f
        /*0002*/ 	.short	(.L_1 - .L_0)
	.align		4
.L_0:
        /*0004*/ 	.word	index@(_Z6calcpixiPd)
        /*0008*/ 	.word	0x0000002a


	//----- nvinfo : EIATTR_FRAME_SIZE
	.align		4
.L_1:
        /*000c*/ 	.byte	0x04, 0x11
        /*000e*/ 	.short	(.L_3 - .L_2)
	.align		4
.L_2:
        /*0010*/ 	.word	index@($__internal_1_$__cuda_sm20_div_s64)
        /*0014*/ 	.word	0x00000000


	//----- nvinfo : EIATTR_FRAME_SIZE
	.align		4
.L_3:
        /*0018*/ 	.byte	0x04, 0x11
        /*001a*/ 	.short	(.L_5 - .L_4)
	.align		4
.L_4:
        /*001c*/ 	.word	index@($__internal_0_$__cuda_sm20_div_rn_f64_full)
        /*0020*/ 	.word	0x00000000


	//----- nvinfo : EIATTR_FRAME_SIZE
	.align		4
.L_5:
        /*0024*/ 	.byte	0x04, 0x11
        /*0026*/ 	.short	(.L_7 - .L_6)
	.align		4
.L_6:
        /*0028*/ 	.word	index@(_Z6calcpixiPd)
        /*002c*/ 	.word	0x00000000


	//----- nvinfo : EIATTR_MIN_STACK_SIZE
	.align		4
.L_7:
        /*0030*/ 	.byte	0x04, 0x12
        /*0032*/ 	.short	(.L_9 - .L_8)
	.align		4
.L_8:
        /*0034*/ 	.word	index@(_Z6calcpixiPd)
        /*0038*/ 	.word	0x00000000
.L_9:


//--------------------- .nv.compat                --------------------------
	.section	.nv.compat,"",@"SHT_CUDA_COMPAT_INFO"
	.align	4
        /*0000*/ 	.byte	0x02, 0x09, 0x00, 0x00, 0x02, 0x02, 0x01, 0x00, 0x02, 0x05, 0x05, 0x00, 0x03, 0x07, 0x01, 0x01
        /*0010*/ 	.byte	0x02, 0x03, 0x00, 0x00, 0x02, 0x06, 0x01, 0x00, 0x04, 0x0b, 0x08, 0x00, 0x01, 0x00, 0x00, 0x00
        /*0020*/ 	.byte	0x00, 0x00, 0x00, 0x00


//--------------------- .nv.info._Z6calcpixiPd    --------------------------
	.section	.nv.info._Z6calcpixiPd,"",@"SHT_CUDA_INFO"
	.sectionflags	@""
	.align	4


	//----- nvinfo : EIATTR_CUDA_API_VERSION
	.align		4
        /*0000*/ 	.byte	0x04, 0x37
        /*0002*/ 	.short	(.L_11 - .L_10)
.L_10:
        /*0004*/ 	.word	0x00000082


	//----- nvinfo : EIATTR_KPARAM_INFO
	.align		4
.L_11:
        /*0008*/ 	.byte	0x04, 0x17
        /*000a*/ 	.short	(.L_13 - .L_12)
.L_12:
        /*000c*/ 	.word	0x00000000
        /*0010*/ 	.short	0x0002
        /*0012*/ 	.short	0x0010
        /*0014*/ 	.byte	0x00, 0xf5, 0x21, 0x00


	//----- nvinfo : EIATTR_KPARAM_INFO
	.align		4
.L_13:
        /*0018*/ 	.byte	0x04, 0x17
        /*001a*/ 	.short	(.L_15 - .L_14)
.L_14:
        /*001c*/ 	.word	0x00000000
        /*0020*/ 	.short	0x0001
        /*0022*/ 	.short	0x0008
        /*0024*/ 	.byte	0x00, 0xf0, 0x11, 0x00


	//----- nvinfo : EIATTR_KPARAM_INFO
	.align		4
.L_15:
        /*0028*/ 	.byte	0x04, 0x17
        /*002a*/ 	.short	(.L_17 - .L_16)
.L_16:
        /*002c*/ 	.word	0x00000000
        /*0030*/ 	.short	0x0000
        /*0032*/ 	.short	0x0000
        /*0034*/ 	.byte	0x00, 0xf0, 0x21, 0x00


	//----- nvinfo : EIATTR_SPARSE_MMA_MASK
	.align		4
.L_17:
        /*0038*/ 	.byte	0x03, 0x50
        /*003a*/ 	.short	0x0000


	//----- nvinfo : EIATTR_MAXREG_COUNT
	.align		4
        /*003c*/ 	.byte	0x03, 0x1b
        /*003e*/ 	.short	0x00ff


	//----- nvinfo : EIATTR_MERCURY_ISA_VERSION
	.align		4
        /*0040*/ 	.byte	0x03, 0x5f
        /*0042*/ 	.short	0x0101


	//----- nvinfo : EIATTR_VRC_CTA_INIT_COUNT
	.align		4
        /*0044*/ 	.byte	0x02, 0x4a
	.zero		1
	.zero		1


	//----- nvinfo : EIATTR_EXIT_INSTR_OFFSETS
	.align		4
        /*0048*/ 	.byte	0x04, 0x1c
        /*004a*/ 	.short	(.L_19 - .L_18)


	//   ....[0]....
.L_18:
        /*004c*/ 	.word	0x00001700


	//----- nvinfo : EIATTR_CRS_STACK_SIZE
	.align		4
.L_19:
        /*0050*/ 	.byte	0x04, 0x1e
        /*0052*/ 	.short	(.L_21 - .L_20)
.L_20:
        /*0054*/ 	.word	0x00000000


	//----- nvinfo : EIATTR_CBANK_PARAM_SIZE
	.align		4
.L_21:
        /*0058*/ 	.byte	0x03, 0x19
        /*005a*/ 	.short	0x0018


	//----- nvinfo : EIATTR_PARAM_CBANK
	.align		4
        /*005c*/ 	.byte	0x04, 0x0a
        /*005e*/ 	.short	(.L_23 - .L_22)
	.align		4
.L_22:
        /*0060*/ 	.word	index@(.nv.constant0._Z6calcpixiPd)
        /*0064*/ 	.short	0x0380
        /*0066*/ 	.short	0x0018


	//----- nvinfo : EIATTR_SW_WAR
	.align		4
.L_23:
        /*0068*/ 	.byte	0x04, 0x36
        /*006a*/ 	.short	(.L_25 - .L_24)
.L_24:
        /*006c*/ 	.word	0x00000008
.L_25:


//--------------------- .nv.callgraph             --------------------------
	.section	.nv.callgraph,"",@"SHT_CUDA_CALLGRAPH"
	.align	4
	.sectionentsize	8
	.align		4
        /*0000*/ 	.word	0x00000000
	.align		4
        /*0004*/ 	.word	0xffffffff
	.align		4
        /*0008*/ 	.word	0x00000000
	.align		4
        /*000c*/ 	.word	0xfffffffe
	.align		4
        /*0010*/ 	.word	0x00000000
	.align		4
        /*0014*/ 	.word	0xfffffffd
	.align		4
        /*0018*/ 	.word	0x00000000
	.align		4
        /*001c*/ 	.word	0xfffffffc


//--------------------- .text._Z6calcpixiPd       --------------------------
	.section	.text._Z6calcpixiPd,"ax",@progbits
	.align	128
        .global         _Z6calcpixiPd
        .type           _Z6calcpixiPd,@function
        .size           _Z6calcpixiPd,(.L_x_50 - _Z6calcpixiPd)
        .other          _Z6calcpixiPd,@"STO_CUDA_ENTRY STV_DEFAULT"
_Z6calcpixiPd:
.text._Z6calcpixiPd:
[----:B------:R-:W-:Y:S01]  /*0000*/  LDC R1, c[0x0][0x37c] ;  /* 0x0000df00ff017b82 */ /* 0x000fe20000000800 */
[----:B------:R-:W0:Y:S01]  /*0010*/  LDCU UR6, c[0x0][0x388] ;  /* 0x00007100ff0677ac */ /* 0x000e220008000800 */
[----:B------:R-:W1:Y:S01]  /*0020*/  LDCU UR4, c[0x0][0x384] ;  /* 0x00007080ff0477ac */ /* 0x000e620008000800 */
[----:B0-----:R-:W-:-:S04]  /*0030*/  USHF.R.S32.HI UR5, URZ, 0x1f, UR6 ;  /* 0x0000001fff057899 */ /* 0x001fc80008011406 */
[----:B-1----:R-:W-:-:S04]  /*0040*/  ULOP3.LUT UR4, UR5, UR4, URZ, 0xfc, !UPT ;  /* 0x0000000405047292 */ /* 0x002fc8000f8efcff */
[----:B------:R-:W-:-:S09]  /*0050*/  UISETP.NE.U32.AND UP0, UPT, UR4, URZ, UPT ;  /* 0x000000ff0400728c */ /* 0x000fd2000bf05070 */
[----:B------:R-:W-:Y:S05]  /*0060*/  BRA.U UP0, `(.L_x_0) ;  /* 0x0000000100547547 */ /* 0x000fea000b800000 */
[----:B------:R-:W0:Y:S01]  /*0070*/  I2F.U32.RP R0, UR6 ;  /* 0x0000000600007d06 */ /* 0x000e220008209000 */
[----:B------:R-:W1:Y:S01]  /*0080*/  LDC R4, c[0x0][0x380] ;  /* 0x0000e000ff047b82 */ /* 0x000e620000000800 */
[----:B------:R-:W-:-:S06]  /*0090*/  ISETP.NE.U32.AND P2, PT, RZ, UR6, PT ;  /* 0x00000006ff007c0c */ /* 0x000fcc000bf45070 */
[----:B0-----:R-:W0:Y:S02]  /*00a0*/  MUFU.RCP R0, R0 ;  /* 0x0000000000007308 */ /* 0x001e240000001000 */
[----:B0-----:R-:W-:-:S06]  /*00b0*/  VIADD R2, R0, 0xffffffe ;  /* 0x0ffffffe00027836 */ /* 0x001fcc0000000000 */
[----:B------:R0:W2:Y:S02]  /*00c0*/  F2I.FTZ.U32.TRUNC.NTZ R3, R2 ;  /* 0x0000000200037305 */ /* 0x0000a4000021f000 */
[----:B0-----:R-:W-:Y:S02]  /*00d0*/  IMAD.MOV.U32 R2, RZ, RZ, RZ ;  /* 0x000000ffff027224 */ /* 0x001fe400078e00ff */
[----:B--2---:R-:W-:-:S04]  /*00e0*/  IMAD.MOV R5, RZ, RZ, -R3 ;  /* 0x000000ffff057224 */ /* 0x004fc800078e0a03 */
[----:B------:R-:W-:-:S04]  /*00f0*/  IMAD R5, R5, UR6, RZ ;  /* 0x0000000605057c24 */ /* 0x000fc8000f8e02ff */
[----:B------:R-:W-:-:S06]  /*0100*/  IMAD.HI.U32 R3, R3, R5, R2 ;  /* 0x0000000503037227 */ /* 0x000fcc00078e0002 */
[----:B-1----:R-:W-:-:S04]  /*0110*/  IMAD.HI.U32 R2, R3, R4, RZ ;  /* 0x0000000403027227 */ /* 0x002fc800078e00ff */
[----:B------:R-:W-:-:S04]  /*0120*/  IMAD.MOV R3, RZ, RZ, -R2 ;  /* 0x000000ffff037224 */ /* 0x000fc800078e0a02 */
[----:B------:R-:W-:Y:S02]  /*0130*/  IMAD R0, R3, UR6, R4 ;  /* 0x0000000603007c24 */ /* 0x000fe4000f8e0204 */
[----:B------:R-:W-:-:S03]  /*0140*/  IMAD.MOV.U32 R3, RZ, RZ, RZ ;  /* 0x000000ffff037224 */ /* 0x000fc600078e00ff */
[----:B------:R-:W-:-:S13]  /*0150*/  ISETP.GE.U32.AND P0, PT, R0, UR6, PT ;  /* 0x0000000600007c0c */ /* 0x000fda000bf06070 */
[----:B------:R-:W-:Y:S02]  /*0160*/  @P0 VIADD R0, R0, -UR6 ;  /* 0x8000000600000c36 */ /* 0x000fe40008000000 */
[----:B------:R-:W-:-:S03]  /*0170*/  @P0 VIADD R2, R2, 0x1 ;  /* 0x0000000102020836 */ /* 0x000fc60000000000 */
[----:B------:R-:W-:-:S13]  /*0180*/  ISETP.GE.U32.AND P1, PT, R0, UR6, PT ;  /* 0x0000000600007c0c */ /* 0x000fda000bf26070 */
[----:B------:R-:W-:Y:S01]  /*0190*/  @P1 VIADD R2, R2, 0x1 ;  /* 0x0000000102021836 */ /* 0x000fe20000000000 */
[----:B------:R-:W-:Y:S01]  /*01a0*/  @!P2 LOP3.LUT R2, RZ, UR6, RZ, 0x33, !PT ;  /* 0x00000006ff02ac12 */ /* 0x000fe2000f8e33ff */
[----:B------:R-:W-:Y:S06]  /*01b0*/  BRA `(.L_x_1) ;  /* 0x0000000000107947 */ /* 0x000fec0003800000 */
.L_x_0:
[----:B------:R-:W-:-:S07]  /*01c0*/  MOV R0, 0x1e0 ;  /* 0x000001e000007802 */ /* 0x000fce0000000f00 */
[----:B------:R-:W-:Y:S05]  /*01d0*/  CALL.REL.NOINC `($__internal_1_$__cuda_sm20_div_s64) ;  /* 0x0000001800b87944 */ /* 0x000fea0003c00000 */
[----:B------:R-:W-:Y:S02]  /*01e0*/  IMAD.MOV.U32 R2, RZ, RZ, R4 ;  /* 0x000000ffff027224 */ /* 0x000fe400078e0004 */
[----:B------:R-:W-:-:S07]  /*01f0*/  IMAD.MOV.U32 R3, RZ, RZ, R5 ;  /* 0x000000ffff037224 */ /* 0x000fce00078e0005 */
.L_x_1:
[----:B------:R-:W0:Y:S01]  /*0200*/  S2R R5, SR_TID.X ;  /* 0x0000000000057919 */ /* 0x000e220000002100 */
[----:B------:R-:W0:Y:S01]  /*0210*/  LDCU UR4, c[0x0][0x360] ;  /* 0x00006c00ff0477ac */ /* 0x000e220008000800 */
[----:B------:R-:W-:Y:S01]  /*0220*/  BSSY.RECONVERGENT B1, `(.L_x_2) ;  /* 0x0000061000017945 */ /* 0x000fe20003800200 */
[----:B------:R-:W-:Y:S01]  /*0230*/  CS2R R22, SRZ ;  /* 0x0000000000167805 */ /* 0x000fe2000001ff00 */
[----:B------:R-:W0:Y:S02]  /*0240*/  S2R R0, SR_CTAID.X ;  /* 0x0000000000007919 */ /* 0x000e240000002500 */
[----:B0-----:R-:W-:Y:S01]  /*0250*/  IMAD R5, R0, UR4, R5 ;  /* 0x0000000400057c24 */ /* 0x001fe2000f8e0205 */
[----:B------:R-:W-:-:S03]  /*0260*/  UMOV UR4, URZ ;  /* 0x000000ff00047c82 */ /* 0x000fc60008000000 */
[----:B------:R-:W-:Y:S01]  /*0270*/  VIADD R25, R5, 0x1 ;  /* 0x0000000105197836 */ /* 0x000fe20000000000 */
[----:B------:R-:W-:Y:S01]  /*0280*/  SHF.R.S32.HI R4, RZ, 0x1f, R5 ;  /* 0x0000001fff047819 */ /* 0x000fe20000011405 */
[-C--:B------:R-:W-:Y:S02]  /*0290*/  IMAD R9, R3, R5.reuse, RZ ;  /* 0x0000000503097224 */ /* 0x080fe400078e02ff */
[----:B------:R-:W-:Y:S01]  /*02a0*/  IMAD.WIDE.U32 R26, R2, R5, RZ ;  /* 0x00000005021a7225 */ /* 0x000fe200078e00ff */
[----:B------:R-:W-:-:S03]  /*02b0*/  SHF.R.S32.HI R7, RZ, 0x1f, R25 ;  /* 0x0000001fff077819 */ /* 0x000fc60000011419 */
[-C--:B------:R-:W-:Y:S01]  /*02c0*/  IMAD R0, R3, R25.reuse, RZ ;  /* 0x0000001903007224 */ /* 0x080fe200078e02ff */
[----:B------:R-:W-:Y:S01]  /*02d0*/  IADD3 R33, P0, PT, R26, 0x1, RZ ;  /* 0x000000011a217810 */ /* 0x000fe20007f1e0ff */
[----:B------:R-:W-:Y:S02]  /*02e0*/  IMAD R9, R4, R2, R9 ;  /* 0x0000000204097224 */ /* 0x000fe400078e0209 */
[----:B------:R-:W-:-:S04]  /*02f0*/  IMAD.WIDE.U32 R24, R2, R25, RZ ;  /* 0x0000001902187225 */ /* 0x000fc800078e00ff */
[----:B------:R-:W-:Y:S01]  /*0300*/  IMAD R3, R7, R2, R0 ;  /* 0x0000000207037224 */ /* 0x000fe200078e0200 */
[----:B------:R-:W-:Y:S01]  /*0310*/  ISETP.GT.U32.AND P1, PT, R24, R33, PT ;  /* 0x000000211800720c */ /* 0x000fe20003f24070 */
[----:B------:R-:W-:Y:S02]  /*0320*/  IMAD.IADD R31, R27, 0x1, R9 ;  /* 0x000000011b1f7824 */ /* 0x000fe400078e0209 */
[----:B------:R-:W-:Y:S02]  /*0330*/  IMAD.IADD R3, R25, 0x1, R3 ;  /* 0x0000000119037824 */ /* 0x000fe400078e0203 */
[----:B------:R-:W-:Y:S02]  /*0340*/  IMAD.X R30, RZ, RZ, R31, P0 ;  /* 0x000000ffff1e7224 */ /* 0x000fe400000e061f */
[----:B------:R-:W-:-:S03]  /*0350*/  IMAD.MOV.U32 R2, RZ, RZ, R26 ;  /* 0x000000ffff027224 */ /* 0x000fc600078e001a */
[----:B------:R-:W-:-:S04]  /*0360*/  ISETP.GT.AND.EX P1, PT, R3, R30, PT, P1 ;  /* 0x0000001e0300720c */ /* 0x000fc80003f24310 */
[----:B------:R-:W-:Y:S02]  /*0370*/  SEL R33, R24, R33, P1 ;  /* 0x0000002118217207 */ /* 0x000fe40000800000 */
[----:B------:R-:W-:-:S03]  /*0380*/  SEL R30, R3, R30, P1 ;  /* 0x0000001e031e7207 */ /* 0x000fc60000800000 */
[----:B------:R-:W-:-:S05]  /*0390*/  IMAD.IADD R0, R33, 0x1, -R26 ;  /* 0x0000000121007824 */ /* 0x000fca00078e0a1a */
[----:B------:R-:W-:Y:S01]  /*03a0*/  LOP3.LUT R32, R0, 0x3, RZ, 0xc0, !PT ;  /* 0x0000000300207812 */ /* 0x000fe200078ec0ff */
[----:B------:R-:W-:-:S03]  /*03b0*/  IMAD.MOV.U32 R0, RZ, RZ, R31 ;  /* 0x000000ffff007224 */ /* 0x000fc600078e001f */
[----:B------:R-:W-:-:S04]  /*03c0*/  ISETP.NE.U32.AND P0, PT, R32, RZ, PT ;  /* 0x000000ff2000720c */ /* 0x000fc80003f05070 */
[----:B------:R-:W-:-:S13]  /*03d0*/  ISETP.NE.AND.EX P0, PT, RZ, RZ, PT, P0 ;  /* 0x000000ffff00720c */ /* 0x000fda0003f05300 */
[----:B------:R-:W-:Y:S05]  /*03e0*/  @!P0 BRA `(.L_x_3) ;  /* 0x0000000400108947 */ /* 0x000fea0003800000 */
[----:B------:R-:W-:Y:S01]  /*03f0*/  IADD3 R32, P0, PT, RZ, -R32, RZ ;  /* 0x80000020ff207210 */ /* 0x000fe20007f1e0ff */
[C---:B------:R-:W-:Y:S01]  /*0400*/  IMAD.SHL.U32 R20, R26.reuse, 0x2, RZ ;  /* 0x000000021a147824 */ /* 0x040fe200078e00ff */
[--C-:B------:R-:W-:Y:S01]  /*0410*/  SHF.L.U64.HI R21, R26, 0x1, R31.reuse ;  /* 0x000000011a157819 */ /* 0x100fe2000001021f */
[----:B------:R-:W-:Y:S01]  /*0420*/  IMAD.MOV.U32 R2, RZ, RZ, R26 ;  /* 0x000000ffff027224 */ /* 0x000fe200078e001a */
[----:B------:R-:W-:Y:S01]  /*0430*/  CS2R R22, SRZ ;  /* 0x0000000000167805 */ /* 0x000fe2000001ff00 */
[----:B------:R-:W-:Y:S01]  /*0440*/  IMAD.MOV.U32 R0, RZ, RZ, R31 ;  /* 0x000000ffff007224 */ /* 0x000fe200078e001f */
[----:B------:R-:W-:Y:S01]  /*0450*/  LOP3.LUT R20, R20, 0x1, RZ, 0xfc, !PT ;  /* 0x0000000114147812 */ /* 0x000fe200078efcff */
[----:B------:R-:W-:-:S07]  /*0460*/  IMAD.X R34, RZ, RZ, -0x1, P0 ;  /* 0xffffffffff227424 */ /* 0x000fce00000e06ff */
.L_x_11:
[----:B------:R-:W-:Y:S01]  /*0470*/  LOP3.LUT R6, R2, 0x1, RZ, 0xc0, !PT ;  /* 0x0000000102067812 */ /* 0x000fe200078ec0ff */
[----:B------:R-:W-:Y:S01]  /*0480*/  BSSY.RECONVERGENT B2, `(.L_x_4) ;  /* 0x0000035000027945 */ /* 0x000fe20003800200 */
[----:B------:R-:W-:Y:S02]  /*0490*/  IADD3 R32, P0, PT, R32, 0x1, RZ ;  /* 0x0000000120207810 */ /* 0x000fe40007f1e0ff */
[----:B------:R-:W-:-:S03]  /*04a0*/  ISETP.NE.U32.AND P1, PT, R6, 0x1, PT ;  /* 0x000000010600780c */ /* 0x000fc60003f25070 */
[----:B------:R-:W-:Y:S01]  /*04b0*/  IMAD.X R34, RZ, RZ, R34, P0 ;  /* 0x000000ffff227224 */ /* 0x000fe200000e0622 */
[----:B------:R-:W-:Y:S02]  /*04c0*/  ISETP.NE.U32.AND.EX P1, PT, RZ, RZ, PT, P1 ;  /* 0x000000ffff00720c */ /* 0x000fe40003f25110 */
[----:B------:R-:W-:-:S04]  /*04d0*/  ISETP.NE.U32.AND P0, PT, R32, RZ, PT ;  /* 0x000000ff2000720c */ /* 0x000fc80003f05070 */
[----:B------:R-:W-:-:S07]  /*04e0*/  ISETP.NE.AND.EX P0, PT, R34, RZ, PT, P0 ;  /* 0x000000ff2200720c */ /* 0x000fce0003f05300 */
[----:B------:R-:W-:Y:S06]  /*04f0*/  @P1 BRA `(.L_x_5) ;  /* 0x00000000005c1947 */ /* 0x000fec0003800000 */
[----:B------:R-:W0:Y:S01]  /*0500*/  I2F.F64.S64 R14, R20 ;  /* 0x00000014000e7312 */ /* 0x000e220000301c00 */
[----:B------:R-:W-:Y:S01]  /*0510*/  IMAD.MOV.U32 R6, RZ, RZ, 0x1 ;  /* 0x00000001ff067424 */ /* 0x000fe200078e00ff */
[----:B------:R-:W-:Y:S06]  /*0520*/  BSSY.RECONVERGENT B3, `(.L_x_6) ;  /* 0x0000012000037945 */ /* 0x000fec0003800200 */
[----:B0-----:R-:W0:Y:S02]  /*0530*/  MUFU.RCP64H R7, R15 ;  /* 0x0000000f00077308 */ /* 0x001e240000001800 */
[----:B0-----:R-:W-:-:S08]  /*0540*/  DFMA R8, -R14, R6, 1 ;  /* 0x3ff000000e08742b */ /* 0x001fd00000000106 */
[----:B------:R-:W-:-:S08]  /*0550*/  DFMA R8, R8, R8, R8 ;  /* 0x000000080808722b */ /* 0x000fd00000000008 */
[----:B------:R-:W-:-:S08]  /*0560*/  DFMA R8, R6, R8, R6 ;  /* 0x000000080608722b */ /* 0x000fd00000000006 */
[----:B------:R-:W-:-:S08]  /*0570*/  DFMA R6, -R14, R8, 1 ;  /* 0x3ff000000e06742b */ /* 0x000fd00000000108 */
[----:B------:R-:W-:-:S08]  /*0580*/  DFMA R6, R8, R6, R8 ;  /* 0x000000060806722b */ /* 0x000fd00000000008 */
[----:B------:R-:W-:-:S08]  /*0590*/  DMUL R8, R6, -4 ;  /* 0xc010000006087828 */ /* 0x000fd00000000000 */
[----:B------:R-:W-:-:S08]  /*05a0*/  DFMA R10, -R14, R8, -4 ;  /* 0xc01000000e0a742b */ /* 0x000fd00000000108 */
[----:B------:R-:W-:-:S10]  /*05b0*/  DFMA R6, R6, R10, R8 ;  /* 0x0000000a0606722b */ /* 0x000fd40000000008 */
[----:B------:R-:W-:-:S05]  /*05c0*/  FFMA R8, RZ, R15, R7 ;  /* 0x0000000fff087223 */ /* 0x000fca0000000007 */
[----:B------:R-:W-:-:S13]  /*05d0*/  FSETP.GT.AND P1, PT, |R8|, 1.469367938527859385e-39, PT ;  /* 0x001000000800780b */ /* 0x000fda0003f24200 */
[----:B------:R-:W-:Y:S05]  /*05e0*/  @P1 BRA `(.L_x_7) ;  /* 0x0000000000141947 */ /* 0x000fea0003800000 */
[----:B------:R-:W-:Y:S01]  /*05f0*/  IMAD.MOV.U32 R19, RZ, RZ, -0x3ff00000 ;  /* 0xc0100000ff137424 */ /* 0x000fe200078e00ff */
[----:B------:R-:W-:-:S07]  /*0600*/  MOV R6, 0x620 ;  /* 0x0000062000067802 */ /* 0x000fce0000000f00 */
[----:B------:R-:W-:Y:S05]  /*0610*/  CALL.REL.NOINC `($__internal_0_$__cuda_sm20_div_rn_f64_full) ;  /* 0x00000010003c7944 */ /* 0x000fea0003c00000 */
[----:B------:R-:W-:Y:S02]  /*0620*/  IMAD.MOV.U32 R6, RZ, RZ, R36 ;  /* 0x000000ffff067224 */ /* 0x000fe400078e0024 */
[----:B------:R-:W-:-:S07]  /*0630*/  IMAD.MOV.U32 R7, RZ, RZ, R37 ;  /* 0x000000ffff077224 */ /* 0x000fce00078e0025 */
.L_x_7:
[----:B------:R-:W-:Y:S05]  /*0640*/  BSYNC.RECONVERGENT B3 ;  /* 0x0000000000037941 */ /* 0x000fea0003800200 */
.L_x_6:
[----:B------:R-:W-:Y:S01]  /*0650*/  DADD R22, R6, R22 ;  /* 0x0000000006167229 */ /* 0x000fe20000000016 */
[----:B------:R-:W-:Y:S10]  /*0660*/  BRA `(.L_x_8) ;  /* 0x0000000000587947 */ /* 0x000ff40003800000 */
.L_x_5:
        /* <DEDUP_REMOVED lines=9> */
[----:B------:R-:W-:-:S08]  /*0700*/  DMUL R8, R6, 4 ;  /* 0x4010000006087828 */ /* 0x000fd00000000000 */
[----:B------:R-:W-:-:S08]  /*0710*/  DFMA R10, -R14, R8, 4 ;  /* 0x401000000e0a742b */ /* 0x000fd00000000108 */
[----:B------:R-:W-:-:S10]  /*0720*/  DFMA R6, R6, R10, R8 ;  /* 0x0000000a0606722b */ /* 0x000fd40000000008 */
[----:B------:R-:W-:-:S05]  /*0730*/  FFMA R8, RZ, R15, R7 ;  /* 0x0000000fff087223 */ /* 0x000fca0000000007 */
[----:B------:R-:W-:-:S13]  /*0740*/  FSETP.GT.AND P1, PT, |R8|, 1.469367938527859385e-39, PT ;  /* 0x001000000800780b */ /* 0x000fda0003f24200 */
[----:B------:R-:W-:Y:S05]  /*0750*/  @P1 BRA `(.L_x_10) ;  /* 0x0000000000141947 */ /* 0x000fea0003800000 */
[----:B------:R-:W-:Y:S01]  /*0760*/  IMAD.MOV.U32 R19, RZ, RZ, 0x40100000 ;  /* 0x40100000ff137424 */ /* 0x000fe200078e00ff */
[----:B------:R-:W-:-:S07]  /*0770*/  MOV R6, 0x790 ;  /* 0x0000079000067802 */ /* 0x000fce0000000f00 */
[----:B------:R-:W-:Y:S05]  /*0780*/  CALL.REL.NOINC `($__internal_0_$__cuda_sm20_div_rn_f64_full) ;  /* 0x0000000c00e07944 */ /* 0x000fea0003c00000 */
[----:B------:R-:W-:Y:S02]  /*0790*/  IMAD.MOV.U32 R6, RZ, RZ, R36 ;  /* 0x000000ffff067224 */ /* 0x000fe400078e0024 */
[----:B------:R-:W-:-:S07]  /*07a0*/  IMAD.MOV.U32 R7, RZ, RZ, R37 ;  /* 0x000000ffff077224 */ /* 0x000fce00078e0025 */
.L_x_10:
[----:B------:R-:W-:Y:S05]  /*07b0*/  BSYNC.RECONVERGENT B3 ;  /* 0x0000000000037941 */ /* 0x000fea0003800200 */
.L_x_9:
[----:B------:R-:W-:-:S11]  /*07c0*/  DADD R22, R6, R22 ;  /* 0x0000000006167229 */ /* 0x000fd60000000016 */
.L_x_8:
[----:B------:R-:W-:Y:S05]  /*07d0*/  BSYNC.RECONVERGENT B2 ;  /* 0x0000000000027941 */ /* 0x000fea0003800200 */
.L_x_4:
[----:B------:R-:W-:Y:S02]  /*07e0*/  IADD3 R2, P1, PT, R2, 0x1, RZ ;  /* 0x0000000102027810 */ /* 0x000fe40007f3e0ff */
[----:B------:R-:W-:-:S03]  /*07f0*/  IADD3 R20, P2, PT, R20, 0x2, RZ ;  /* 0x0000000214147810 */ /* 0x000fc60007f5e0ff */
[----:B------:R-:W-:Y:S02]  /*0800*/  IMAD.X R0, RZ, RZ, R0, P1 ;  /* 0x000000ffff007224 */ /* 0x000fe400008e0600 */
[----:B------:R-:W-:Y:S01]  /*0810*/  IMAD.X R21, RZ, RZ, R21, P2 ;  /* 0x000000ffff157224 */ /* 0x000fe200010e0615 */
[----:B------:R-:W-:Y:S07]  /*0820*/  @P0 BRA `(.L_x_11) ;  /* 0xfffffffc00100947 */ /* 0x000fee000383ffff */
.L_x_3:
[----:B------:R-:W-:Y:S05]  /*0830*/  BSYNC.RECONVERGENT B1 ;  /* 0x0000000000017941 */ /* 0x000fea0003800200 */
.L_x_2:
[----:B------:R-:W-:Y:S01]  /*0840*/  IADD3 R33, P0, PT, -R33, R26, RZ ;  /* 0x0000001a21217210 */ /* 0x000fe20007f1e1ff */
[----:B------:R-:W0:Y:S01]  /*0850*/  LDCU.64 UR6, c[0x0][0x358] ;  /* 0x00006b00ff0677ac */ /* 0x000e220008000a00 */
[----:B------:R-:W-:Y:S03]  /*0860*/  BSSY.RECONVERGENT B1, `(.L_x_12) ;  /* 0x00000e5000017945 */ /* 0x000fe60003800200 */
[----:B------:R-:W-:Y:S01]  /*0870*/  IMAD.X R30, R31, 0x1, ~R30, P0 ;  /* 0x000000011f1e7824 */ /* 0x000fe200000e0e1e */
[----:B------:R-:W-:-:S04]  /*0880*/  ISETP.GT.U32.AND P0, PT, R33, -0x4, PT ;  /* 0xfffffffc2100780c */ /* 0x000fc80003f04070 */
[----:B------:R-:W-:-:S13]  /*0890*/  ISETP.GT.U32.AND.EX P0, PT, R30, -0x1, PT, P0 ;  /* 0xffffffff1e00780c */ /* 0x000fda0003f04100 */
[----:B0-----:R-:W-:Y:S05]  /*08a0*/  @P0 BRA `(.L_x_13) ;  /* 0x0000000c00800947 */ /* 0x001fea0003800000 */
[C---:B------:R-:W-:Y:S02]  /*08b0*/  LEA R26, P0, R2.reuse, 0x7, 0x1 ;  /* 0x00000007021a7811 */ /* 0x040fe400078008ff */
[C---:B------:R-:W-:Y:S02]  /*08c0*/  LOP3.LUT R27, R2.reuse, 0x1, RZ, 0xc0, !PT ;  /* 0x00000001021b7812 */ /* 0x040fe400078ec0ff */
[----:B------:R-:W-:-:S09]  /*08d0*/  LEA.HI.X R31, R2, RZ, R0, 0x1, P0 ;  /* 0x000000ff021f7211 */ /* 0x000fd200000f0c00 */
.L_x_42:
[----:B------:R-:W-:Y:S01]  /*08e0*/  ISETP.NE.U32.AND P0, PT, R27, RZ, PT ;  /* 0x000000ff1b00720c */ /* 0x000fe20003f05070 */
[----:B------:R-:W-:Y:S03]  /*08f0*/  BSSY.RECONVERGENT B2, `(.L_x_14) ;  /* 0x0000034000027945 */ /* 0x000fe60003800200 */
[----:B------:R-:W-:-:S13]  /*0900*/  ISETP.NE.AND.EX P0, PT, RZ, RZ, PT, P0 ;  /* 0x000000ffff00720c */ /* 0x000fda0003f05300 */
[----:B------:R-:W-:Y:S05]  /*0910*/  @P0 BRA `(.L_x_15) ;  /* 0x0000000000640947 */ /* 0x000fea0003800000 */
[----:B------:R-:W-:Y:S01]  /*0920*/  IADD3 R14, P0, PT, R26, -0x6, RZ ;  /* 0xfffffffa1a0e7810 */ /* 0x000fe20007f1e0ff */
[----:B------:R-:W-:Y:S01]  /*0930*/  IMAD.MOV.U32 R6, RZ, RZ, 0x1 ;  /* 0x00000001ff067424 */ /* 0x000fe200078e00ff */
[----:B------:R-:W-:Y:S02]  /*0940*/  BSSY.RECONVERGENT B3, `(.L_x_16) ;  /* 0x0000014000037945 */ /* 0x000fe40003800200 */
[----:B------:R-:W-:-:S06]  /*0950*/  IADD3.X R15, PT, PT, R31, -0x1, RZ, P0, !PT ;  /* 0xffffffff1f0f7810 */ /* 0x000fcc00007fe4ff */
[----:B------:R-:W0:Y:S08]  /*0960*/  I2F.F64.S64 R14, R14 ;  /* 0x0000000e000e7312 */ /* 0x000e300000301c00 */
        /* <DEDUP_REMOVED lines=17> */
.L_x_17:
[----:B------:R-:W-:Y:S05]  /*0a80*/  BSYNC.RECONVERGENT B3 ;  /* 0x0000000000037941 */ /* 0x000fea0003800200 */
.L_x_16:
[----:B------:R-:W-:Y:S01]  /*0a90*/  DADD R20, R20, R22 ;  /* 0x0000000014147229 */ /* 0x000fe20000000016 */
[----:B------:R-:W-:Y:S10]  /*0aa0*/  BRA `(.L_x_18) ;  /* 0x0000000000607947 */ /* 0x000ff40003800000 */
.L_x_15:
        /* <DEDUP_REMOVED lines=22> */
.L_x_20:
[----:B------:R-:W-:Y:S05]  /*0c10*/  BSYNC.RECONVERGENT B3 ;  /* 0x0000000000037941 */ /* 0x000fea0003800200 */
.L_x_19:
[----:B------:R-:W-:-:S11]  /*0c20*/  DADD R20, R20, R22 ;  /* 0x0000000014147229 */ /* 0x000fd60000000016 */
.L_x_18:
[----:B------:R-:W-:Y:S05]  /*0c30*/  BSYNC.RECONVERGENT B2 ;  /* 0x0000000000027941 */ /* 0x000fea0003800200 */
.L_x_14:
        /* <DEDUP_REMOVED lines=26> */
.L_x_24:
[----:B------:R-:W-:Y:S05]  /*0de0*/  BSYNC.RECONVERGENT B3 ;  /* 0x0000000000037941 */ /* 0x000fea0003800200 */
.L_x_23:
[----:B------:R-:W-:Y:S01]  /*0df0*/  DADD R20, R6, R20 ;  /* 0x0000000006147229 */ /* 0x000fe20000000014 */
[----:B------:R-:W-:Y:S10]  /*0e00*/  BRA `(.L_x_25) ;  /* 0x0000000000607947 */ /* 0x000ff40003800000 */
.L_x_22:
        /* <DEDUP_REMOVED lines=22> */
.L_x_27:
[----:B------:R-:W-:Y:S05]  /*0f70*/  BSYNC.RECONVERGENT B3 ;  /* 0x0000000000037941 */ /* 0x000fea0003800200 */
.L_x_26:
[----:B------:R-:W-:-:S11]  /*0f80*/  DADD R20, R6, R20 ;  /* 0x0000000006147229 */ /* 0x000fd60000000014 */
.L_x_25:
[----:B------:R-:W-:Y:S05]  /*0f90*/  BSYNC.RECONVERGENT B2 ;  /* 0x0000000000027941 */ /* 0x000fea0003800200 */
.L_x_21:
[----:B------:R-:W-:Y:S01]  /*0fa0*/  ISETP.NE.U32.AND P0, PT, R27, RZ, PT ;  /* 0x000000ff1b00720c */ /* 0x000fe20003f05070 */
[----:B------:R-:W-:Y:S03]  /*0fb0*/  BSSY.RECONVERGENT B2, `(.L_x_28) ;  /* 0x0000034000027945 */ /* 0x000fe60003800200 */
[----:B------:R-:W-:-:S13]  /*0fc0*/  ISETP.NE.AND.EX P0, PT, RZ, RZ, PT, P0 ;  /* 0x000000ffff00720c */ /* 0x000fda0003f05300 */
[----:B------:R-:W-:Y:S05]  /*0fd0*/  @!P0 BRA `(.L_x_29) ;  /* 0x0000000000648947 */ /* 0x000fea0003800000 */
        /* <DEDUP_REMOVED lines=22> */
.L_x_31:
[----:B------:R-:W-:Y:S05]  /*1140*/  BSYNC.RECONVERGENT B3 ;  /* 0x0000000000037941 */ /* 0x000fea0003800200 */
.L_x_30:
[----:B------:R-:W-:Y:S01]  /*1150*/  DADD R20, R6, R20 ;  /* 0x0000000006147229 */ /* 0x000fe20000000014 */
[----:B------:R-:W-:Y:S10]  /*1160*/  BRA `(.L_x_32) ;  /* 0x0000000000607947 */ /* 0x000ff40003800000 */
.L_x_29:
        /* <DEDUP_REMOVED lines=22> */
.L_x_34:
[----:B------:R-:W-:Y:S05]  /*12d0*/  BSYNC.RECONVERGENT B3 ;  /* 0x0000000000037941 */ /* 0x000fea0003800200 */
.L_x_33:
[----:B------:R-:W-:-:S11]  /*12e0*/  DADD R20, R6, R20 ;  /* 0x0000000006147229 */ /* 0x000fd60000000014 */
.L_x_32:
[----:B------:R-:W-:Y:S05]  /*12f0*/  BSYNC.RECONVERGENT B2 ;  /* 0x0000000000027941 */ /* 0x000fea0003800200 */
.L_x_28:
[----:B------:R-:W-:Y:S01]  /*1300*/  ISETP.NE.U32.AND P0, PT, R27, RZ, PT ;  /* 0x000000ff1b00720c */ /* 0x000fe20003f05070 */
[----:B------:R-:W-:Y:S03]  /*1310*/  BSSY.RECONVERGENT B2, `(.L_x_35) ;  /* 0x0000032000027945 */ /* 0x000fe60003800200 */
[----:B------:R-:W-:-:S13]  /*1320*/  ISETP.NE.AND.EX P0, PT, RZ, RZ, PT, P0 ;  /* 0x000000ffff00720c */ /* 0x000fda0003f05300 */
[----:B------:R-:W-:Y:S05]  /*1330*/  @P0 BRA `(.L_x_36) ;  /* 0x0000000000600947 */ /* 0x000fea0003800000 */
[----:B------:R-:W-:Y:S01]  /*1340*/  IMAD.MOV.U32 R30, RZ, RZ, R26 ;  /* 0x000000ffff1e7224 */ /* 0x000fe200078e001a */
[----:B------:R-:W-:Y:S01]  /*1350*/  BSSY.RECONVERGENT B3, `(.L_x_37) ;  /* 0x0000014000037945 */ /* 0x000fe20003800200 */
[----:B------:R-:W-:Y:S02]  /*1360*/  IMAD.MOV.U32 R6, RZ, RZ, 0x1 ;  /* 0x00000001ff067424 */ /* 0x000fe400078e00ff */
        /* <DEDUP_REMOVED lines=18> */
.L_x_38:
[----:B------:R-:W-:Y:S05]  /*1490*/  BSYNC.RECONVERGENT B3 ;  /* 0x0000000000037941 */ /* 0x000fea0003800200 */
.L_x_37:
[----:B------:R-:W-:Y:S01]  /*14a0*/  DADD R22, R22, R20 ;  /* 0x0000000016167229 */ /* 0x000fe20000000014 */
[----:B------:R-:W-:Y:S10]  /*14b0*/  BRA `(.L_x_39) ;  /* 0x00000000005c7947 */ /* 0x000ff40003800000 */
.L_x_36:
        /* <DEDUP_REMOVED lines=21> */
.L_x_41:
[----:B------:R-:W-:Y:S05]  /*1610*/  BSYNC.RECONVERGENT B3 ;  /* 0x0000000000037941 */ /* 0x000fea0003800200 */
.L_x_40:
[----:B------:R-:W-:-:S11]  /*1620*/  DADD R22, R22, R20 ;  /* 0x0000000016167229 */ /* 0x000fd60000000014 */
.L_x_39:
[----:B------:R-:W-:Y:S05]  /*1630*/  BSYNC.RECONVERGENT B2 ;  /* 0x0000000000027941 */ /* 0x000fea0003800200 */
.L_x_35:
[----:B------:R-:W-:Y:S02]  /*1640*/  IADD3 R2, P0, PT, R2, 0x4, RZ ;  /* 0x0000000402027810 */ /* 0x000fe40007f1e0ff */
[----:B------:R-:W-:-:S03]  /*1650*/  IADD3 R26, P1, PT, R26, 0x8, RZ ;  /* 0x000000081a1a7810 */ /* 0x000fc60007f3e0ff */
[----:B------:R-:W-:Y:S01]  /*1660*/  IMAD.X R0, RZ, RZ, R0, P0 ;  /* 0x000000ffff007224 */ /* 0x000fe200000e0600 */
[----:B------:R-:W-:Y:S01]  /*1670*/  ISETP.GE.U32.AND P0, PT, R2, R24, PT ;  /* 0x000000180200720c */ /* 0x000fe20003f06070 */
[----:B------:R-:W-:-:S03]  /*1680*/  IMAD.X R31, RZ, RZ, R31, P1 ;  /* 0x000000ffff1f7224 */ /* 0x000fc600008e061f */
[----:B------:R-:W-:-:S13]  /*1690*/  ISETP.GE.AND.EX P0, PT, R0, R3, PT, P0 ;  /* 0x000000030000720c */ /* 0x000fda0003f06300 */
[----:B------:R-:W-:Y:S05]  /*16a0*/  @!P0 BRA `(.L_x_42) ;  /* 0xfffffff0008c8947 */ /* 0x000fea000383ffff */
.L_x_13:
[----:B------:R-:W-:Y:S05]  /*16b0*/  BSYNC.RECONVERGENT B1 ;  /* 0x0000000000017941 */ /* 0x000fea0003800200 */
.L_x_12:
[----:B------:R-:W0:Y:S02]  /*16c0*/  LDCU.64 UR8, c[0x0][0x390] ;  /* 0x00007200ff0877ac */ /* 0x000e240008000a00 */
[----:B0-----:R-:W-:-:S04]  /*16d0*/  LEA R2, P0, R5, UR8, 0x3 ;  /* 0x0000000805027c11 */ /* 0x001fc8000f8018ff */
[----:B------:R-:W-:-:S05]  /*16e0*/  LEA.HI.X R3, R5, UR9, R4, 0x3, P0 ;  /* 0x0000000905037c11 */ /* 0x000fca00080f1c04 */
[----:B------:R-:W-:Y:S01]  /*16f0*/  STG.E.64 desc[UR6][R2.64], R22 ;  /* 0x0000001602007986 */ /* 0x000fe2000c101b06 */
[----:B------:R-:W-:Y:S05]  /*1700*/  EXIT ;  /* 0x000000000000794d */ /* 0x000fea0003800000 */
        .weak           $__internal_0_$__cuda_sm20_div_rn_f64_full
        .type           $__internal_0_$__cuda_sm20_div_rn_f64_full,@function
        .size           $__internal_0_$__cuda_sm20_div_rn_f64_full,($__internal_1_$__cuda_sm20_div_s64 - $__internal_0_$__cuda_sm20_div_rn_f64_full)
$__internal_0_$__cuda_sm20_div_rn_f64_full:
[----:B------:R-:W-:Y:S01]  /*1710*/  FSETP.GEU.AND P3, PT, |R19|, 1.469367938527859385e-39, PT ;  /* 0x001000001300780b */ /* 0x000fe20003f6e200 */
[----:B------:R-:W-:Y:S01]  /*1720*/  IMAD.U32 R18, RZ, RZ, UR4 ;  /* 0x00000004ff127e24 */ /* 0x000fe2000f8e00ff */
[C---:B------:R-:W-:Y:S01]  /*1730*/  FSETP.GEU.AND P1, PT, |R15|.reuse, 1.469367938527859385e-39, PT ;  /* 0x001000000f00780b */ /* 0x040fe20003f2e200 */
[----:B------:R-:W-:Y:S01]  /*1740*/  IMAD.MOV.U32 R10, RZ, RZ, 0x1 ;  /* 0x00000001ff0a7424 */ /* 0x000fe200078e00ff */
[----:B------:R-:W-:Y:S01]  /*1750*/  LOP3.LUT R16, R15, 0x800fffff, RZ, 0xc0, !PT ;  /* 0x800fffff0f107812 */ /* 0x000fe200078ec0ff */
[----:B------:R-:W-:Y:S01]  /*1760*/  IMAD.MOV.U32 R12, RZ, RZ, R18 ;  /* 0x000000ffff0c7224 */ /* 0x000fe200078e0012 */
[----:B------:R-:W-:Y:S01]  /*1770*/  LOP3.LUT R7, R19, 0x7ff00000, RZ, 0xc0, !PT ;  /* 0x7ff0000013077812 */ /* 0x000fe200078ec0ff */
[----:B------:R-:W-:Y:S01]  /*1780*/  BSSY.RECONVERGENT B0, `(.L_x_43) ;  /* 0x0000051000007945 */ /* 0x000fe20003800200 */
[----:B------:R-:W-:Y:S01]  /*1790*/  LOP3.LUT R17, R16, 0x3ff00000, RZ, 0xfc, !PT ;  /* 0x3ff0000010117812 */ /* 0x000fe200078efcff */
[----:B------:R-:W-:Y:S01]  /*17a0*/  IMAD.MOV.U32 R16, RZ, RZ, R14 ;  /* 0x000000ffff107224 */ /* 0x000fe200078e000e */
[----:B------:R-:W-:-:S03]  /*17b0*/  LOP3.LUT R28, R15, 0x7ff00000, RZ, 0xc0, !PT ;  /* 0x7ff000000f1c7812 */ /* 0x000fc600078ec0ff */
[----:B------:R-:W-:Y:S01]  /*17c0*/  @!P3 LOP3.LUT R8, R15, 0x7ff00000, RZ, 0xc0, !PT ;  /* 0x7ff000000f08b812 */ /* 0x000fe200078ec0ff */
[----:B------:R-:W-:Y:S01]  /*17d0*/  @!P3 IMAD.MOV.U32 R36, RZ, RZ, RZ ;  /* 0x000000ffff24b224 */ /* 0x000fe200078e00ff */
[----:B------:R-:W-:Y:S01]  /*17e0*/  @!P1 DMUL R16, R14, 8.98846567431157953865e+307 ;  /* 0x7fe000000e109828 */ /* 0x000fe20000000000 */
[C---:B------:R-:W-:Y:S02]  /*17f0*/  ISETP.GE.U32.AND P2, PT, R7.reuse, R28, PT ;  /* 0x0000001c0700720c */ /* 0x040fe40003f46070 */
[----:B------:R-:W-:Y:S01]  /*1800*/  @!P3 ISETP.GE.U32.AND P4, PT, R7, R8, PT ;  /* 0x000000080700b20c */ /* 0x000fe20003f86070 */
[----:B------:R-:W-:Y:S02]  /*1810*/  IMAD.MOV.U32 R8, RZ, RZ, 0x1ca00000 ;  /* 0x1ca00000ff087424 */ /* 0x000fe400078e00ff */
[----:B------:R-:W0:Y:S03]  /*1820*/  MUFU.RCP64H R11, R17 ;  /* 0x00000011000b7308 */ /* 0x000e260000001800 */
[----:B------:R-:W-:-:S02]  /*1830*/  @!P3 SEL R9, R8, 0x63400000, !P4 ;  /* 0x634000000809b807 */ /* 0x000fc40006000000 */
[----:B------:R-:W-:Y:S02]  /*1840*/  SEL R13, R8, 0x63400000, !P2 ;  /* 0x63400000080d7807 */ /* 0x000fe40005000000 */
[--C-:B------:R-:W-:Y:S02]  /*1850*/  @!P3 LOP3.LUT R9, R9, 0x80000000, R19.reuse, 0xf8, !PT ;  /* 0x800000000909b812 */ /* 0x100fe400078ef813 */
[----:B------:R-:W-:Y:S02]  /*1860*/  LOP3.LUT R13, R13, 0x800fffff, R19, 0xf8, !PT ;  /* 0x800fffff0d0d7812 */ /* 0x000fe400078ef813 */
[----:B------:R-:W-:Y:S01]  /*1870*/  @!P3 LOP3.LUT R37, R9, 0x100000, RZ, 0xfc, !PT ;  /* 0x001000000925b812 */ /* 0x000fe200078efcff */
[----:B------:R-:W-:Y:S01]  /*1880*/  IMAD.MOV.U32 R9, RZ, RZ, R7 ;  /* 0x000000ffff097224 */ /* 0x000fe200078e0007 */
[----:B------:R-:W-:-:S04]  /*1890*/  @!P1 LOP3.LUT R28, R17, 0x7ff00000, RZ, 0xc0, !PT ;  /* 0x7ff00000111c9812 */ /* 0x000fc800078ec0ff */
[----:B------:R-:W-:Y:S02]  /*18a0*/  @!P3 DFMA R12, R12, 2, -R36 ;  /* 0x400000000c0cb82b */ /* 0x000fe40000000824 */
[----:B0-----:R-:W-:-:S08]  /*18b0*/  DFMA R36, R10, -R16, 1 ;  /* 0x3ff000000a24742b */ /* 0x001fd00000000810 */
[----:B------:R-:W-:Y:S01]  /*18c0*/  DFMA R36, R36, R36, R36 ;  /* 0x000000242424722b */ /* 0x000fe20000000024 */
[----:B------:R-:W-:-:S05]  /*18d0*/  @!P3 LOP3.LUT R9, R13, 0x7ff00000, RZ, 0xc0, !PT ;  /* 0x7ff000000d09b812 */ /* 0x000fca00078ec0ff */
[----:B------:R-:W-:Y:S02]  /*18e0*/  VIADD R29, R9, 0xffffffff ;  /* 0xffffffff091d7836 */ /* 0x000fe40000000000 */
[----:B------:R-:W-:-:S03]  /*18f0*/  DFMA R10, R10, R36, R10 ;  /* 0x000000240a0a722b */ /* 0x000fc6000000000a */
[----:B------:R-:W-:Y:S01]  /*1900*/  ISETP.GT.U32.AND P1, PT, R29, 0x7feffffe, PT ;  /* 0x7feffffe1d00780c */ /* 0x000fe20003f24070 */
[----:B------:R-:W-:-:S04]  /*1910*/  VIADD R29, R28, 0xffffffff ;  /* 0xffffffff1c1d7836 */ /* 0x000fc80000000000 */
[----:B------:R-:W-:Y:S01]  /*1920*/  DFMA R38, R10, -R16, 1 ;  /* 0x3ff000000a26742b */ /* 0x000fe20000000810 */
[----:B------:R-:W-:-:S07]  /*1930*/  ISETP.GT.U32.OR P1, PT, R29, 0x7feffffe, P1 ;  /* 0x7feffffe1d00780c */ /* 0x000fce0000f24470 */
[----:B------:R-:W-:-:S08]  /*1940*/  DFMA R38, R10, R38, R10 ;  /* 0x000000260a26722b */ /* 0x000fd0000000000a */
[----:B------:R-:W-:-:S08]  /*1950*/  DMUL R36, R38, R12 ;  /* 0x0000000c26247228 */ /* 0x000fd00000000000 */
[----:B------:R-:W-:-:S08]  /*1960*/  DFMA R10, R36, -R16, R12 ;  /* 0x80000010240a722b */ /* 0x000fd0000000000c */
[----:B------:R-:W-:Y:S01]  /*1970*/  DFMA R10, R38, R10, R36 ;  /* 0x0000000a260a722b */ /* 0x000fe20000000024 */
[----:B------:R-:W-:Y:S10]  /*1980*/  @P1 BRA `(.L_x_44) ;  /* 0x00000000006c1947 */ /* 0x000ff40003800000 */
[----:B------:R-:W-:-:S04]  /*1990*/  LOP3.LUT R18, R15, 0x7ff00000, RZ, 0xc0, !PT ;  /* 0x7ff000000f127812 */ /* 0x000fc800078ec0ff */
[CC--:B------:R-:W-:Y:S02]  /*19a0*/  VIADDMNMX R9, R7.reuse, -R18.reuse, 0xb9600000, !PT ;  /* 0xb960000007097446 */ /* 0x0c0fe40007800912 */
[----:B------:R-:W-:Y:S01]  /*19b0*/  ISETP.GE.U32.AND P1, PT, R7, R18, PT ;  /* 0x000000120700720c */ /* 0x000fe20003f26070 */
[----:B------:R-:W-:Y:S01]  /*19c0*/  IMAD.MOV.U32 R18, RZ, RZ, RZ ;  /* 0x000000ffff127224 */ /* 0x000fe200078e00ff */
[----:B------:R-:W-:Y:S02]  /*19d0*/  VIMNMX R9, PT, PT, R9, 0x46a00000, PT ;  /* 0x46a0000009097848 */ /* 0x000fe40003fe0100 */
[----:B------:R-:W-:-:S05]  /*19e0*/  SEL R8, R8, 0x63400000, !P1 ;  /* 0x6340000008087807 */ /* 0x000fca0004800000 */
[----:B------:R-:W-:-:S04]  /*19f0*/  IMAD.IADD R8, R9, 0x1, -R8 ;  /* 0x0000000109087824 */ /* 0x000fc800078e0a08 */
[----:B------:R-:W-:-:S06]  /*1a00*/  VIADD R19, R8, 0x7fe00000 ;  /* 0x7fe0000008137836 */ /* 0x000fcc0000000000 */
[----:B------:R-:W-:-:S10]  /*1a10*/  DMUL R36, R10, R18 ;  /* 0x000000120a247228 */ /* 0x000fd40000000000 */
[----:B------:R-:W-:-:S13]  /*1a20*/  FSETP.GTU.AND P1, PT, |R37|, 1.469367938527859385e-39, PT ;  /* 0x001000002500780b */ /* 0x000fda0003f2c200 */
[----:B------:R-:W-:Y:S05]  /*1a30*/  @P1 BRA `(.L_x_45) ;  /* 0x0000000000941947 */ /* 0x000fea0003800000 */
[----:B------:R-:W-:Y:S01]  /*1a40*/  DFMA R12, R10, -R16, R12 ;  /* 0x800000100a0c722b */ /* 0x000fe2000000000c */
[----:B------:R-:W-:-:S09]  /*1a50*/  IMAD.MOV.U32 R18, RZ, RZ, RZ ;  /* 0x000000ffff127224 */ /* 0x000fd200078e00ff */
[C---:B------:R-:W-:Y:S02]  /*1a60*/  FSETP.NEU.AND P1, PT, R13.reuse, RZ, PT ;  /* 0x000000ff0d00720b */ /* 0x040fe40003f2d000 */
[----:B------:R-:W-:-:S04]  /*1a70*/  LOP3.LUT R15, R13, 0x80000000, R15, 0x48, !PT ;  /* 0x800000000d0f7812 */ /* 0x000fc800078e480f */
[----:B------:R-:W-:-:S07]  /*1a80*/  LOP3.LUT R19, R15, R19, RZ, 0xfc, !PT ;  /* 0x000000130f137212 */ /* 0x000fce00078efcff */
[----:B------:R-:W-:Y:S05]  /*1a90*/  @!P1 BRA `(.L_x_45) ;  /* 0x00000000007c9947 */ /* 0x000fea0003800000 */
[----:B------:R-:W-:Y:S01]  /*1aa0*/  IMAD.MOV R13, RZ, RZ, -R8 ;  /* 0x000000ffff0d7224 */ /* 0x000fe200078e0a08 */
[----:B------:R-:W-:Y:S01]  /*1ab0*/  IADD3 R7, PT, PT, -R8, -0x43300000, RZ ;  /* 0xbcd0000008077810 */ /* 0x000fe20007ffe1ff */
[----:B------:R-:W-:-:S06]  /*1ac0*/  IMAD.MOV.U32 R12, RZ, RZ, RZ ;  /* 0x000000ffff0c7224 */ /* 0x000fcc00078e00ff */
[----:B------:R-:W-:Y:S02]  /*1ad0*/  DFMA R12, R36, -R12, R10 ;  /* 0x8000000c240c722b */ /* 0x000fe4000000000a */
[----:B------:R-:W-:-:S08]  /*1ae0*/  DMUL.RP R10, R10, R18 ;  /* 0x000000120a0a7228 */ /* 0x000fd00000008000 */
[----:B------:R-:W-:Y:S02]  /*1af0*/  FSETP.NEU.AND P1, PT, |R13|, R7, PT ;  /* 0x000000070d00720b */ /* 0x000fe40003f2d200 */
[----:B------:R-:W-:Y:S02]  /*1b00*/  LOP3.LUT R15, R11, R15, RZ, 0x3c, !PT ;  /* 0x0000000f0b0f7212 */ /* 0x000fe400078e3cff */
[----:B------:R-:W-:Y:S02]  /*1b10*/  FSEL R36, R10, R36, !P1 ;  /* 0x000000240a247208 */ /* 0x000fe40004800000 */
[----:B------:R-:W-:Y:S01]  /*1b20*/  FSEL R37, R15, R37, !P1 ;  /* 0x000000250f257208 */ /* 0x000fe20004800000 */
[----:B------:R-:W-:Y:S06]  /*1b30*/  BRA `(.L_x_45) ;  /* 0x0000000000547947 */ /* 0x000fec0003800000 */
.L_x_44:
[----:B------:R-:W-:-:S14]  /*1b40*/  DSETP.NAN.AND P1, PT, R18, R18, PT ;  /* 0x000000121200722a */ /* 0x000fdc0003f28000 */
[----:B------:R-:W-:Y:S05]  /*1b50*/  @P1 BRA `(.L_x_46) ;  /* 0x0000000000441947 */ /* 0x000fea0003800000 */
[----:B------:R-:W-:-:S14]  /*1b60*/  DSETP.NAN.AND P1, PT, R14, R14, PT ;  /* 0x0000000e0e00722a */ /* 0x000fdc0003f28000 */
[----:B------:R-:W-:Y:S05]  /*1b70*/  @P1 BRA `(.L_x_47) ;  /* 0x0000000000301947 */ /* 0x000fea0003800000 */
[----:B------:R-:W-:Y:S01]  /*1b80*/  ISETP.NE.AND P1, PT, R9, R28, PT ;  /* 0x0000001c0900720c */ /* 0x000fe20003f25270 */
[----:B------:R-:W-:Y:S02]  /*1b90*/  IMAD.MOV.U32 R36, RZ, RZ, 0x0 ;  /* 0x00000000ff247424 */ /* 0x000fe400078e00ff */
[----:B------:R-:W-:-:S10]  /*1ba0*/  IMAD.MOV.U32 R37, RZ, RZ, -0x80000 ;  /* 0xfff80000ff257424 */ /* 0x000fd400078e00ff */
[----:B------:R-:W-:Y:S05]  /*1bb0*/  @!P1 BRA `(.L_x_45) ;  /* 0x0000000000349947 */ /* 0x000fea0003800000 */
[----:B------:R-:W-:Y:S02]  /*1bc0*/  ISETP.NE.AND P1, PT, R9, 0x7ff00000, PT ;  /* 0x7ff000000900780c */ /* 0x000fe40003f25270 */
[----:B------:R-:W-:Y:S02]  /*1bd0*/  LOP3.LUT R37, R19, 0x80000000, R15, 0x48, !PT ;  /* 0x8000000013257812 */ /* 0x000fe400078e480f */
[----:B------:R-:W-:-:S13]  /*1be0*/  ISETP.EQ.OR P1, PT, R28, RZ, !P1 ;  /* 0x000000ff1c00720c */ /* 0x000fda0004f22670 */
[----:B------:R-:W-:Y:S01]  /*1bf0*/  @P1 LOP3.LUT R7, R37, 0x7ff00000, RZ, 0xfc, !PT ;  /* 0x7ff0000025071812 */ /* 0x000fe200078efcff */
[----:B------:R-:W-:Y:S02]  /*1c00*/  @!P1 IMAD.MOV.U32 R36, RZ, RZ, RZ ;  /* 0x000000ffff249224 */ /* 0x000fe400078e00ff */
[----:B------:R-:W-:Y:S02]  /*1c10*/  @P1 IMAD.MOV.U32 R36, RZ, RZ, RZ ;  /* 0x000000ffff241224 */ /* 0x000fe400078e00ff */
[----:B------:R-:W-:Y:S01]  /*1c20*/  @P1 IMAD.MOV.U32 R37, RZ, RZ, R7 ;  /* 0x000000ffff251224 */ /* 0x000fe200078e0007 */
[----:B------:R-:W-:Y:S06]  /*1c30*/  BRA `(.L_x_45) ;  /* 0x0000000000147947 */ /* 0x000fec0003800000 */
.L_x_47:
[----:B------:R-:W-:Y:S01]  /*1c40*/  LOP3.LUT R37, R15, 0x80000, RZ, 0xfc, !PT ;  /* 0x000800000f257812 */ /* 0x000fe200078efcff */
[----:B------:R-:W-:Y:S01]  /*1c50*/  IMAD.MOV.U32 R36, RZ, RZ, R14 ;  /* 0x000000ffff247224 */ /* 0x000fe200078e000e */
[----:B------:R-:W-:Y:S06]  /*1c60*/  BRA `(.L_x_45) ;  /* 0x0000000000087947 */ /* 0x000fec0003800000 */
.L_x_46:
[----:B------:R-:W-:Y:S01]  /*1c70*/  LOP3.LUT R37, R19, 0x80000, RZ, 0xfc, !PT ;  /* 0x0008000013257812 */ /* 0x000fe200078efcff */
[----:B------:R-:W-:-:S07]  /*1c80*/  IMAD.MOV.U32 R36, RZ, RZ, R18 ;  /* 0x000000ffff247224 */ /* 0x000fce00078e0012 */
.L_x_45:
[----:B------:R-:W-:Y:S05]  /*1c90*/  BSYNC.RECONVERGENT B0 ;  /* 0x0000000000007941 */ /* 0x000fea0003800200 */
.L_x_43:
[----:B------:R-:W-:-:S04]  /*1ca0*/  IMAD.MOV.U32 R7, RZ, RZ, 0x0 ;  /* 0x00000000ff077424 */ /* 0x000fc800078e00ff */
[----:B------:R-:W-:Y:S05]  /*1cb0*/  RET.REL.NODEC R6 `(_Z6calcpixiPd) ;  /* 0xffffffe006d07950 */ /* 0x000fea0003c3ffff */
        .weak           $__internal_1_$__cuda_sm20_div_s64
        .type           $__internal_1_$__cuda_sm20_div_s64,@function
        .size           $__internal_1_$__cuda_sm20_div_s64,(.L_x_50 - $__internal_1_$__cuda_sm20_div_s64)
$__internal_1_$__cuda_sm20_div_s64:
[----:B------:R-:W0:Y:S01]  /*1cc0*/  LDC R4, c[0x0][0x388] ;  /* 0x0000e200ff047b82 */ /* 0x000e220000000800 */
[----:B------:R-:W-:Y:S02]  /*1cd0*/  ISETP.LE.AND P0, PT, RZ, UR5, PT ;  /* 0x00000005ff007c0c */ /* 0x000fe4000bf03270 */
[----:B0-----:R-:W-:-:S04]  /*1ce0*/  IADD3 R3, P1, PT, RZ, -R4, RZ ;  /* 0x80000004ff037210 */ /* 0x001fc80007f3e0ff */
[----:B------:R-:W-:Y:S01]  /*1cf0*/  SEL R2, R3, R4, !P0 ;  /* 0x0000000403027207 */ /* 0x000fe20004000000 */
[----:B------:R-:W-:-:S05]  /*1d00*/  IMAD.X R5, RZ, RZ, ~UR5, P1 ;  /* 0x80000005ff057e24 */ /* 0x000fca00088e06ff */
[----:B------:R-:W-:-:S04]  /*1d10*/  SEL R3, R5, UR5, !P0 ;  /* 0x0000000505037c07 */ /* 0x000fc8000c000000 */
[----:B------:R-:W0:Y:S08]  /*1d20*/  I2F.U64.RP R5, R2 ;  /* 0x0000000200057312 */ /* 0x000e300000309000 */
[----:B0-----:R-:W0:Y:S02]  /*1d30*/  MUFU.RCP R5, R5 ;  /* 0x0000000500057308 */ /* 0x001e240000001000 */
[----:B0-----:R-:W-:-:S06]  /*1d40*/  VIADD R8, R5, 0x1ffffffe ;  /* 0x1ffffffe05087836 */ /* 0x001fcc0000000000 */
[----:B------:R-:W0:Y:S02]  /*1d50*/  F2I.U64.TRUNC R8, R8 ;  /* 0x0000000800087311 */ /* 0x000e24000020d800 */
[----:B0-----:R-:W-:-:S04]  /*1d60*/  IMAD.WIDE.U32 R6, R8, R2, RZ ;  /* 0x0000000208067225 */ /* 0x001fc800078e00ff */
[----:B------:R-:W-:Y:S01]  /*1d70*/  IMAD R7, R8, R3, R7 ;  /* 0x0000000308077224 */ /* 0x000fe200078e0207 */
[----:B------:R-:W-:-:S03]  /*1d80*/  IADD3 R11, P0, PT, RZ, -R6, RZ ;  /* 0x80000006ff0b7210 */ /* 0x000fc60007f1e0ff */
[----:B------:R-:W-:Y:S02]  /*1d90*/  IMAD R7, R9, R2, R7 ;  /* 0x0000000209077224 */ /* 0x000fe400078e0207 */
[----:B------:R-:W-:-:S04]  /*1da0*/  IMAD.HI.U32 R6, R8, R11, RZ ;  /* 0x0000000b08067227 */ /* 0x000fc800078e00ff */
[----:B------:R-:W-:Y:S02]  /*1db0*/  IMAD.X R13, RZ, RZ, ~R7, P0 ;  /* 0x000000ffff0d7224 */ /* 0x000fe400000e0e07 */
[----:B------:R-:W-:Y:S02]  /*1dc0*/  IMAD.MOV.U32 R7, RZ, RZ, R8 ;  /* 0x000000ffff077224 */ /* 0x000fe400078e0008 */
[-C--:B------:R-:W-:Y:S02]  /*1dd0*/  IMAD R15, R9, R13.reuse, RZ ;  /* 0x0000000d090f7224 */ /* 0x080fe400078e02ff */
[----:B------:R-:W-:-:S04]  /*1de0*/  IMAD.WIDE.U32 R6, P0, R8, R13, R6 ;  /* 0x0000000d08067225 */ /* 0x000fc80007800006 */
[----:B------:R-:W-:-:S04]  /*1df0*/  IMAD.HI.U32 R5, R9, R13, RZ ;  /* 0x0000000d09057227 */ /* 0x000fc800078e00ff */
[----:B------:R-:W-:-:S04]  /*1e00*/  IMAD.HI.U32 R6, P1, R9, R11, R6 ;  /* 0x0000000b09067227 */ /* 0x000fc80007820006 */
[----:B------:R-:W-:Y:S01]  /*1e10*/  IMAD.X R5, R5, 0x1, R9, P0 ;  /* 0x0000000105057824 */ /* 0x000fe200000e0609 */
[----:B------:R-:W-:Y:S02]  /*1e20*/  IADD3 R11, P2, PT, R15, R6, RZ ;  /* 0x000000060f0b7210 */ /* 0x000fe40007f5e0ff */
[----:B------:R-:W0:Y:S02]  /*1e30*/  LDC.64 R6, c[0x0][0x380] ;  /* 0x0000e000ff067b82 */ /* 0x000e240000000a00 */
[----:B------:R-:W-:Y:S01]  /*1e40*/  IADD3.X R5, PT, PT, RZ, RZ, R5, P2, P1 ;  /* 0x000000ffff057210 */ /* 0x000fe200017e2405 */
[----:B------:R-:W-:-:S04]  /*1e50*/  IMAD.WIDE.U32 R8, R11, R2, RZ ;  /* 0x000000020b087225 */ /* 0x000fc800078e00ff */
[----:B------:R-:W-:Y:S01]  /*1e60*/  IMAD R9, R11, R3, R9 ;  /* 0x000000030b097224 */ /* 0x000fe200078e0209 */
[----:B------:R-:W-:-:S03]  /*1e70*/  IADD3 R13, P0, PT, RZ, -R8, RZ ;  /* 0x80000008ff0d7210 */ /* 0x000fc60007f1e0ff */
[----:B------:R-:W-:Y:S02]  /*1e80*/  IMAD R9, R5, R2, R9 ;  /* 0x0000000205097224 */ /* 0x000fe400078e0209 */
[----:B------:R-:W-:-:S04]  /*1e90*/  IMAD.HI.U32 R10, R11, R13, RZ ;  /* 0x0000000d0b0a7227 */ /* 0x000fc800078e00ff */
[----:B------:R-:W-:Y:S02]  /*1ea0*/  IMAD.X R8, RZ, RZ, ~R9, P0 ;  /* 0x000000ffff087224 */ /* 0x000fe400000e0e09 */
[----:B------:R-:W-:Y:S02]  /*1eb0*/  IMAD.MOV.U32 R9, RZ, RZ, RZ ;  /* 0x000000ffff097224 */ /* 0x000fe400078e00ff */
[----:B------:R-:W-:Y:S01]  /*1ec0*/  IMAD.WIDE.U32 R10, P0, R11, R8, R10 ;  /* 0x000000080b0a7225 */ /* 0x000fe2000780000a */
[----:B0-----:R-:W-:Y:S02]  /*1ed0*/  ISETP.GE.AND P3, PT, R7, RZ, PT ;  /* 0x000000ff0700720c */ /* 0x001fe40003f66270 */
[----:B------:R-:W-:Y:S01]  /*1ee0*/  IADD3 R15, P4, PT, RZ, -R6, RZ ;  /* 0x80000006ff0f7210 */ /* 0x000fe20007f9e0ff */
[----:B------:R-:W-:-:S03]  /*1ef0*/  IMAD.HI.U32 R11, P1, R5, R13, R10 ;  /* 0x0000000d050b7227 */ /* 0x000fc6000782000a */
[----:B------:R-:W-:Y:S01]  /*1f00*/  SEL R15, R15, R6, !P3 ;  /* 0x000000060f0f7207 */ /* 0x000fe20005800000 */
[CC--:B------:R-:W-:Y:S02]  /*1f10*/  IMAD R10, R5.reuse, R8.reuse, RZ ;  /* 0x00000008050a7224 */ /* 0x0c0fe400078e02ff */
[----:B------:R-:W-:-:S03]  /*1f20*/  IMAD.HI.U32 R8, R5, R8, RZ ;  /* 0x0000000805087227 */ /* 0x000fc600078e00ff */
[----:B------:R-:W-:Y:S01]  /*1f30*/  IADD3 R11, P2, PT, R10, R11, RZ ;  /* 0x0000000b0a0b7210 */ /* 0x000fe20007f5e0ff */
[----:B------:R-:W-:Y:S02]  /*1f40*/  IMAD.X R10, RZ, RZ, ~R7, P4 ;  /* 0x000000ffff0a7224 */ /* 0x000fe400020e0e07 */
[----:B------:R-:W-:Y:S02]  /*1f50*/  IMAD.X R5, R8, 0x1, R5, P0 ;  /* 0x0000000108057824 */ /* 0x000fe400000e0605 */
[----:B------:R-:W-:Y:S01]  /*1f60*/  IMAD.HI.U32 R8, R11, R15, RZ ;  /* 0x0000000f0b087227 */ /* 0x000fe200078e00ff */
[----:B------:R-:W-:Y:S02]  /*1f70*/  SEL R10, R10, R7, !P3 ;  /* 0x000000070a0a7207 */ /* 0x000fe40005800000 */
[----:B------:R-:W-:Y:S02]  /*1f80*/  IADD3.X R5, PT, PT, RZ, RZ, R5, P2, P1 ;  /* 0x000000ffff057210 */ /* 0x000fe400017e2405 */
[----:B------:R-:W-:Y:S01]  /*1f90*/  LOP3.LUT R7, R7, UR5, RZ, 0x3c, !PT ;  /* 0x0000000507077c12 */ /* 0x000fe2000f8e3cff */
[----:B------:R-:W-:-:S04]  /*1fa0*/  IMAD.WIDE.U32 R8, R11, R10, R8 ;  /* 0x0000000a0b087225 */ /* 0x000fc800078e0008 */
[C---:B------:R-:W-:Y:S02]  /*1fb0*/  IMAD R11, R5.reuse, R10, RZ ;  /* 0x0000000a050b7224 */ /* 0x040fe400078e02ff */
[----:B------:R-:W-:-:S04]  /*1fc0*/  IMAD.HI.U32 R8, P0, R5, R15, R8 ;  /* 0x0000000f05087227 */ /* 0x000fc80007800008 */
[----:B------:R-:W-:Y:S01]  /*1fd0*/  IMAD.HI.U32 R5, R5, R10, RZ ;  /* 0x0000000a05057227 */ /* 0x000fe200078e00ff */
[----:B------:R-:W-:-:S03]  /*1fe0*/  IADD3 R11, P1, PT, R11, R8, RZ ;  /* 0x000000080b0b7210 */ /* 0x000fc60007f3e0ff */
[----:B------:R-:W-:Y:S02]  /*1ff0*/  IMAD.X R5, RZ, RZ, R5, P0 ;  /* 0x000000ffff057224 */ /* 0x000fe400000e0605 */
[----:B------:R-:W-:-:S04]  /*2000*/  IMAD.WIDE.U32 R8, R11, R2, RZ ;  /* 0x000000020b087225 */ /* 0x000fc800078e00ff */
[----:B------:R-:W-:Y:S01]  /*2010*/  IMAD.X R5, RZ, RZ, R5, P1 ;  /* 0x000000ffff057224 */ /* 0x000fe200008e0605 */
[----:B------:R-:W-:Y:S01]  /*2020*/  IADD3 R15, P1, PT, -R8, R15, RZ ;  /* 0x0000000f080f7210 */ /* 0x000fe20007f3e1ff */
[----:B------:R-:W-:-:S03]  /*2030*/  IMAD R6, R11, R3, R9 ;  /* 0x000000030b067224 */ /* 0x000fc600078e0209 */
[-C--:B------:R-:W-:Y:S01]  /*2040*/  ISETP.GE.U32.AND P0, PT, R15, R2.reuse, PT ;  /* 0x000000020f00720c */ /* 0x080fe20003f06070 */
[----:B------:R-:W-:-:S04]  /*2050*/  IMAD R6, R5, R2, R6 ;  /* 0x0000000205067224 */ /* 0x000fc800078e0206 */
[----:B------:R-:W-:Y:S01]  /*2060*/  IMAD.X R17, R10, 0x1, ~R6, P1 ;  /* 0x000000010a117824 */ /* 0x000fe200008e0e06 */
[----:B------:R-:W-:Y:S02]  /*2070*/  IADD3 R9, P1, PT, R15, -R2, RZ ;  /* 0x800000020f097210 */ /* 0x000fe40007f3e0ff */
[----:B------:R-:W-:Y:S02]  /*2080*/  IADD3 R6, P2, PT, R11, 0x1, RZ ;  /* 0x000000010b067810 */ /* 0x000fe40007f5e0ff */
[C---:B------:R-:W-:Y:S01]  /*2090*/  ISETP.GE.U32.AND.EX P0, PT, R17.reuse, R3, PT, P0 ;  /* 0x000000031100720c */ /* 0x040fe20003f06100 */
[----:B------:R-:W-:Y:S02]  /*20a0*/  IMAD.X R13, R17, 0x1, ~R3, P1 ;  /* 0x00000001110d7824 */ /* 0x000fe400008e0e03 */
[----:B------:R-:W-:Y:S01]  /*20b0*/  IMAD.X R8, RZ, RZ, R5, P2 ;  /* 0x000000ffff087224 */ /* 0x000fe200010e0605 */
[----:B------:R-:W-:Y:S02]  /*20c0*/  SEL R9, R9, R15, P0 ;  /* 0x0000000f09097207 */ /* 0x000fe40000000000 */
[----:B------:R-:W-:-:S02]  /*20d0*/  SEL R11, R6, R11, P0 ;  /* 0x0000000b060b7207 */ /* 0x000fc40000000000 */
[----:B------:R-:W-:Y:S02]  /*20e0*/  SEL R13, R13, R17, P0 ;  /* 0x000000110d0d7207 */ /* 0x000fe40000000000 */
[----:B------:R-:W-:Y:S02]  /*20f0*/  ISETP.GE.U32.AND P1, PT, R9, R2, PT ;  /* 0x000000020900720c */ /* 0x000fe40003f26070 */
[----:B------:R-:W-:Y:S02]  /*2100*/  SEL R6, R8, R5, P0 ;  /* 0x0000000508067207 */ /* 0x000fe40000000000 */
[----:B------:R-:W-:Y:S02]  /*2110*/  IADD3 R2, P2, PT, R11, 0x1, RZ ;  /* 0x000000010b027810 */ /* 0x000fe40007f5e0ff */
[----:B------:R-:W-:Y:S02]  /*2120*/  ISETP.GE.U32.AND.EX P0, PT, R13, R3, PT, P1 ;  /* 0x000000030d00720c */ /* 0x000fe40003f06110 */
[----:B------:R-:W-:Y:S01]  /*2130*/  ISETP.GE.AND P1, PT, R7, RZ, PT ;  /* 0x000000ff0700720c */ /* 0x000fe20003f26270 */
[----:B------:R-:W-:Y:S01]  /*2140*/  IMAD.X R5, RZ, RZ, R6, P2 ;  /* 0x000000ffff057224 */ /* 0x000fe200010e0606 */
[----:B------:R-:W-:-:S04]  /*2150*/  SEL R2, R2, R11, P0 ;  /* 0x0000000b02027207 */ /* 0x000fc80000000000 */
[----:B------:R-:W-:Y:S02]  /*2160*/  SEL R5, R5, R6, P0 ;  /* 0x0000000605057207 */ /* 0x000fe40000000000 */
[-C--:B------:R-:W-:Y:S02]  /*2170*/  IADD3 R3, P2, PT, RZ, -R2.reuse, RZ ;  /* 0x80000002ff037210 */ /* 0x080fe40007f5e0ff */
[----:B------:R-:W-:Y:S02]  /*2180*/  ISETP.NE.U32.AND P0, PT, R4, RZ, PT ;  /* 0x000000ff0400720c */ /* 0x000fe40003f05070 */
[----:B------:R-:W-:Y:S01]  /*2190*/  SEL R4, R3, R2, !P1 ;  /* 0x0000000203047207 */ /* 0x000fe20004800000 */
[----:B------:R-:W-:Y:S01]  /*21a0*/  IMAD.X R6, RZ, RZ, ~R5, P2 ;  /* 0x000000ffff067224 */ /* 0x000fe200010e0e05 */
[----:B------:R-:W-:Y:S01]  /*21b0*/  ISETP.NE.AND.EX P0, PT, RZ, UR5, PT, P0 ;  /* 0x00000005ff007c0c */ /* 0x000fe2000bf05300 */
[----:B------:R-:W-:Y:S02]  /*21c0*/  IMAD.MOV.U32 R2, RZ, RZ, R0 ;  /* 0x000000ffff027224 */ /* 0x000fe400078e0000 */
[----:B------:R-:W-:Y:S01]  /*21d0*/  IMAD.MOV.U32 R3, RZ, RZ, 0x0 ;  /* 0x00000000ff037424 */ /* 0x000fe200078e00ff */
[----:B------:R-:W-:-:S02]  /*21e0*/  SEL R5, R6, R5, !P1 ;  /* 0x0000000506057207 */ /* 0x000fc40004800000 */
[----:B------:R-:W-:Y:S02]  /*21f0*/  SEL R4, R4, 0xffffffff, P0 ;  /* 0xffffffff04047807 */ /* 0x000fe40000000000 */
[----:B------:R-:W-:Y:S01]  /*2200*/  SEL R5, R5, 0xffffffff, P0 ;  /* 0xffffffff05057807 */ /* 0x000fe20000000000 */
[----:B------:R-:W-:Y:S06]  /*2210*/  RET.REL.NODEC R2 `(_Z6calcpixiPd) ;  /* 0xffffffdc02787950 */ /* 0x000fec0003c3ffff */
.L_x_48:
[----:B------:R-:W-:-:S00]  /*2220*/  BRA `(.L_x_48) ;  /* 0xfffffffc00fc7947 */ /* 0x000fc0000383ffff */
[----:B------:R-:W-:-:S00]  /*2230*/  NOP ;  /* 0x0000000000007918 */ /* 0x000fc00000000000 */
        /* <DEDUP_REMOVED lines=12> */
.L_x_50:


//--------------------- .nv.shared.reserved.0     --------------------------
	.section	.nv.shared.reserved.0,"aw",@nobits
	.weak		__nv_reservedSMEM_offset_0_alias
	.size		__nv_reservedSMEM_offset_0_alias, 0, 64
	.other		__nv_reservedSMEM_offset_0_alias,@"STO_CUDA_RESERVED_SHARED STV_DEFAULT"
__nv_reservedSMEM_offset_0_alias:
	.zero		0
	.zero		64


//--------------------- .nv.constant0._Z6calcpixiPd --------------------------
	.section	.nv.constant0._Z6calcpixiPd,"a",@progbits
	.sectionflags	@""
	.align	4
.nv.constant0._Z6calcpixiPd:
	.zero		920


//--------------------- SYMBOLS --------------------------

	.type		.nv.reservedSmem.offset0,@object
	.size		.nv.reservedSmem.offset0,0x4
